//
// Generated by NVIDIA NVVM Compiler
//
// Compiler Build ID: CL-36424714
// Cuda compilation tools, release 13.0, V13.0.88
// Based on NVVM 20.0.0
//

.version 9.0
.target sm_100
.address_size 64

	// .globl	_Z20sumArrayElementK2D1DPiS_jji

.visible .entry _Z20sumArrayElementK2D1DPiS_jji(
	.param .u64 .ptr .align 1 _Z20sumArrayElementK2D1DPiS_jji_param_0,
	.param .u64 .ptr .align 1 _Z20sumArrayElementK2D1DPiS_jji_param_1,
	.param .u32 _Z20sumArrayElementK2D1DPiS_jji_param_2,
	.param .u32 _Z20sumArrayElementK2D1DPiS_jji_param_3,
	.param .u32 _Z20sumArrayElementK2D1DPiS_jji_param_4
)
{
	.reg .pred 	%p<11>;
	.reg .b32 	%r<24>;
	.reg .b64 	%rd<11>;

	ld.param.u64 	%rd4, [_Z20sumArrayElementK2D1DPiS_jji_param_0];
	ld.param.u64 	%rd3, [_Z20sumArrayElementK2D1DPiS_jji_param_1];
	ld.param.u32 	%r10, [_Z20sumArrayElementK2D1DPiS_jji_param_2];
	ld.param.u32 	%r12, [_Z20sumArrayElementK2D1DPiS_jji_param_3];
	ld.param.u32 	%r11, [_Z20sumArrayElementK2D1DPiS_jji_param_4];
	cvta.to.global.u64 	%rd1, %rd4;
	mov.u32 	%r1, %tid.x;
	mov.u32 	%r2, %ctaid.x;
	mov.u32 	%r23, %ntid.x;
	mad.lo.s32 	%r4, %r2, %r23, %r1;
	mov.u32 	%r5, %ctaid.y;
	mul.lo.s32 	%r6, %r10, %r5;
	setp.ge.u32 	%p1, %r4, %r10;
	setp.ge.u32 	%p2, %r5, %r12;
	or.pred  	%p3, %p1, %p2;
	@%p3 bra 	$L__BB0_7;
	add.s32 	%r13, %r6, %r4;
	mul.wide.u32 	%rd5, %r13, 4;
	add.s64 	%rd2, %rd1, %rd5;
	ld.global.u32 	%r14, [%rd2];
	setp.eq.s32 	%p4, %r14, %r11;
	selp.u32 	%r15, 1, 0, %p4;
	st.global.u32 	[%rd2], %r15;
	bar.sync 	0;
	setp.lt.u32 	%p5, %r23, 2;
	@%p5 bra 	$L__BB0_5;
$L__BB0_2:
	shr.u32 	%r8, %r23, 1;
	setp.ge.u32 	%p6, %r1, %r8;
	add.s32 	%r9, %r8, %r4;
	setp.ge.u32 	%p7, %r9, %r10;
	or.pred  	%p8, %p6, %p7;
	@%p8 bra 	$L__BB0_4;
	add.s32 	%r16, %r9, %r6;
	mul.wide.u32 	%rd6, %r16, 4;
	add.s64 	%rd7, %rd1, %rd6;
	ld.global.u32 	%r17, [%rd7];
	ld.global.u32 	%r18, [%rd2];
	add.s32 	%r19, %r18, %r17;
	st.global.u32 	[%rd2], %r19;
$L__BB0_4:
	bar.sync 	0;
	setp.gt.u32 	%p9, %r23, 3;
	mov.u32 	%r23, %r8;
	@%p9 bra 	$L__BB0_2;
$L__BB0_5:
	setp.ne.s32 	%p10, %r1, 0;
	@%p10 bra 	$L__BB0_7;
	ld.global.u32 	%r20, [%rd2];
	mov.u32 	%r21, %nctaid.x;
	mad.lo.s32 	%r22, %r5, %r21, %r2;
	cvta.to.global.u64 	%rd8, %rd3;
	mul.wide.u32 	%rd9, %r22, 4;
	add.s64 	%rd10, %rd8, %rd9;
	st.global.u32 	[%rd10], %r20;
$L__BB0_7:
	ret;

}


// ===== COMPILED SASS (sm_100) =====

	.target	sm_100

	.elftype	@"ET_EXEC"


//--------------------- .note.nv.tkinfo           --------------------------
	.section	.note.nv.tkinfo,"",@"SHT_NOTE"
	.sectionflags	@"SHF_NOTE_NV_TKINFO"
	.tkinfo
        /*0018*/ 	.word	0x00000002
        /*0030*/ 	.string	""
        /*0030*/ 	.string	"ptxas"
        /*0030*/ 	.string	"Cuda compilation tools, release 13.0, V13.0.88"
        /*0030*/ 	.string	"Build cuda_13.0.r13.0/compiler.36424714_0"
        /*0030*/ 	.string	"-arch sm_100 -m 64 "



//--------------------- .note.nv.cuinfo           --------------------------
	.section	.note.nv.cuinfo,"",@"SHT_NOTE"
	.sectionflags	@"SHF_NOTE_NV_CUINFO"
        /*0018*/ 	.short	0x0002
        /*001a*/ 	.short	0x0064
        /*001c*/ 	.short	0x0082
	.zero		2


//--------------------- .nv.info                  --------------------------
	.section	.nv.info,"",@"SHT_CUDA_INFO"
	.align	4


	//----- nvinfo : EIATTR_REGCOUNT
	.align		4
        /*0000*/ 	.byte	0x04, 0x2f
        /*0002*/ 	.short	(.L_1 - .L_0)
	.align		4
.L_0:
        /*0004*/ 	.word	index@(_Z20sumArrayElementK2D1DPiS_jji)
        /*0008*/ 	.word	0x00000010


	//----- nvinfo : EIATTR_FRAME_SIZE
	.align		4
.L_1:
        /*000c*/ 	.byte	0x04, 0x11
        /*000e*/ 	.short	(.L_3 - .L_2)
	.align		4
.L_2:
        /*0010*/ 	.word	index@(_Z20sumArrayElementK2D1DPiS_jji)
        /*0014*/ 	.word	0x00000000


	//----- nvinfo : EIATTR_MIN_STACK_SIZE
	.align		4
.L_3:
        /*0018*/ 	.byte	0x04, 0x12
        /*001a*/ 	.short	(.L_5 - .L_4)
	.align		4
.L_4:
        /*001c*/ 	.word	index@(_Z20sumArrayElementK2D1DPiS_jji)
        /*0020*/ 	.word	0x00000000
.L_5:


//--------------------- .nv.compat                --------------------------
	.section	.nv.compat,"",@"SHT_CUDA_COMPAT_INFO"
	.align	4
        /*0000*/ 	.byte	0x02, 0x09, 0x00, 0x00, 0x02, 0x02, 0x01, 0x00, 0x02, 0x05, 0x05, 0x00, 0x03, 0x07, 0x01, 0x01
        /*0010*/ 	.byte	0x02, 0x03, 0x00, 0x00, 0x02, 0x06, 0x01, 0x00, 0x04, 0x0b, 0x08, 0x00, 0x09, 0x00, 0x00, 0x00
        /*0020*/ 	.byte	0x00, 0x00, 0x00, 0x00


//--------------------- .nv.info._Z20sumArrayElementK2D1DPiS_jji --------------------------
	.section	.nv.info._Z20sumArrayElementK2D1DPiS_jji,"",@"SHT_CUDA_INFO"
	.sectionflags	@""
	.align	4


	//----- nvinfo : EIATTR_CUDA_API_VERSION
	.align		4
        /*0000*/ 	.byte	0x04, 0x37
        /*0002*/ 	.short	(.L_7 - .L_6)
.L_6:
        /*0004*/ 	.word	0x00000082


	//----- nvinfo : EIATTR_KPARAM_INFO
	.align		4
.L_7:
        /*0008*/ 	.byte	0x04, 0x17
        /*000a*/ 	.short	(.L_9 - .L_8)
.L_8:
        /*000c*/ 	.word	0x00000000
        /*0010*/ 	.short	0x0004
        /*0012*/ 	.short	0x0018
        /*0014*/ 	.byte	0x00, 0xf0, 0x11, 0x00


	//----- nvinfo : EIATTR_KPARAM_INFO
	.align		4
.L_9:
        /*0018*/ 	.byte	0x04, 0x17
        /*001a*/ 	.short	(.L_11 - .L_10)
.L_10:
        /*001c*/ 	.word	0x00000000
        /*0020*/ 	.short	0x0003
        /*0022*/ 	.short	0x0014
        /*0024*/ 	.byte	0x00, 0xf0, 0x11, 0x00


	//----- nvinfo : EIATTR_KPARAM_INFO
	.align		4
.L_11:
        /*0028*/ 	.byte	0x04, 0x17
        /*002a*/ 	.short	(.L_13 - .L_12)
.L_12:
        /*002c*/ 	.word	0x00000000
        /*0030*/ 	.short	0x0002
        /*0032*/ 	.short	0x0010
        /*0034*/ 	.byte	0x00, 0xf0, 0x11, 0x00


	//----- nvinfo : EIATTR_KPARAM_INFO
	.align		4
.L_13:
        /*0038*/ 	.byte	0x04, 0x17
        /*003a*/ 	.short	(.L_15 - .L_14)
.L_14:
        /*003c*/ 	.word	0x00000000
        /*0040*/ 	.short	0x0001
        /*0042*/ 	.short	0x0008
        /*0044*/ 	.byte	0x00, 0xf5, 0x21, 0x00


	//----- nvinfo : EIATTR_KPARAM_INFO
	.align		4
.L_15:
        /*0048*/ 	.byte	0x04, 0x17
        /*004a*/ 	.short	(.L_17 - .L_16)
.L_16:
        /*004c*/ 	.word	0x00000000
        /*0050*/ 	.short	0x0000
        /*0052*/ 	.short	0x0000
        /*0054*/ 	.byte	0x00, 0xf5, 0x21, 0x00


	//----- nvinfo : EIATTR_SPARSE_MMA_MASK
	.align		4
.L_17:
        /*0058*/ 	.byte	0x03, 0x50
        /*005a*/ 	.short	0x0000


	//----- nvinfo : EIATTR_MAXREG_COUNT
	.align		4
        /*005c*/ 	.byte	0x03, 0x1b
        /*005e*/ 	.short	0x00ff


	//----- nvinfo : EIATTR_NUM_BARRIERS
	.align		4
        /*0060*/ 	.byte	0x02, 0x4c
        /*0062*/ 	.byte	0x01
	.zero		1


	//----- nvinfo : EIATTR_MERCURY_ISA_VERSION
	.align		4
        /*0064*/ 	.byte	0x03, 0x5f
        /*0066*/ 	.short	0x0101


	//----- nvinfo : EIATTR_VRC_CTA_INIT_COUNT
	.align		4
        /*0068*/ 	.byte	0x02, 0x4a
	.zero		1
	.zero		1


	//----- nvinfo : EIATTR_EXIT_INSTR_OFFSETS
	.align		4
        /*006c*/ 	.byte	0x04, 0x1c
        /*006e*/ 	.short	(.L_19 - .L_18)


	//   ....[0]....
.L_18:
        /*0070*/ 	.word	0x00000090


	//   ....[1]....
        /*0074*/ 	.word	0x000002a0


	//   ....[2]....
        /*0078*/ 	.word	0x00000310


	//----- nvinfo : EIATTR_CRS_STACK_SIZE
	.align		4
.L_19:
        /*007c*/ 	.byte	0x04, 0x1e
        /*007e*/ 	.short	(.L_21 - .L_20)
.L_20:
        /*0080*/ 	.word	0x00000000


	//----- nvinfo : EIATTR_CBANK_PARAM_SIZE
	.align		4
.L_21:
        /*0084*/ 	.byte	0x03, 0x19
        /*0086*/ 	.short	0x001c


	//----- nvinfo : EIATTR_PARAM_CBANK
	.align		4
        /*0088*/ 	.byte	0x04, 0x0a
        /*008a*/ 	.short	(.L_23 - .L_22)
	.align		4
.L_22:
        /*008c*/ 	.word	index@(.nv.constant0._Z20sumArrayElementK2D1DPiS_jji)
        /*0090*/ 	.short	0x0380
        /*0092*/ 	.short	0x001c


	//----- nvinfo : EIATTR_SW_WAR
	.align		4
.L_23:
        /*0094*/ 	.byte	0x04, 0x36
        /*0096*/ 	.short	(.L_25 - .L_24)
.L_24:
        /*0098*/ 	.word	0x00000008
.L_25:


//--------------------- .nv.callgraph             --------------------------
	.section	.nv.callgraph,"",@"SHT_CUDA_CALLGRAPH"
	.align	4
	.sectionentsize	8
	.align		4
        /*0000*/ 	.word	0x00000000
	.align		4
        /*0004*/ 	.word	0xffffffff
	.align		4
        /*0008*/ 	.word	0x00000000
	.align		4
        /*000c*/ 	.word	0xfffffffe
	.align		4
        /*0010*/ 	.word	0x00000000
	.align		4
        /*0014*/ 	.word	0xfffffffd
	.align		4
        /*0018*/ 	.word	0x00000000
	.align		4
        /*001c*/ 	.word	0xfffffffc


//--------------------- .text._Z20sumArrayElementK2D1DPiS_jji --------------------------
	.section	.text._Z20sumArrayElementK2D1DPiS_jji,"ax",@progbits
	.align	128
        .global         _Z20sumArrayElementK2D1DPiS_jji
        .type           _Z20sumArrayElementK2D1DPiS_jji,@function
        .size           _Z20sumArrayElementK2D1DPiS_jji,(.L_x_5 - _Z20sumArrayElementK2D1DPiS_jji)
        .other          _Z20sumArrayElementK2D1DPiS_jji,@"STO_CUDA_ENTRY STV_DEFAULT"
_Z20sumArrayElementK2D1DPiS_jji:
.text._Z20sumArrayElementK2D1DPiS_jji:
[----:B------:R-:W-:Y:S01]  /*0000*/  LDC R1, c[0x0][0x37c] ;  /* 0x0000df00ff017b82 */ /* 0x000fe20000000800 */
[----:B------:R-:W0:Y:S07]  /*0010*/  S2R R11, SR_TID.X ;  /* 0x00000000000b7919 */ /* 0x000e2e0000002100 */
[----:B------:R-:W0:Y:S01]  /*0020*/  S2UR UR6, SR_CTAID.X ;  /* 0x00000000000679c3 */ /* 0x000e220000002500 */
[----:B------:R-:W1:Y:S01]  /*0030*/  LDCU.64 UR8, c[0x0][0x390] ;  /* 0x00007200ff0877ac */ /* 0x000e620008000a00 */
[----:B------:R-:W1:Y:S06]  /*0040*/  S2R R13, SR_CTAID.Y ;  /* 0x00000000000d7919 */ /* 0x000e6c0000002600 */
[----:B------:R-:W0:Y:S02]  /*0050*/  LDC R8, c[0x0][0x360] ;  /* 0x0000d800ff087b82 */ /* 0x000e240000000800 */
[----:B0-----:R-:W-:Y:S01]  /*0060*/  IMAD R0, R8, UR6, R11 ;  /* 0x0000000608007c24 */ /* 0x001fe2000f8e020b */
[----:B-1----:R-:W-:-:S04]  /*0070*/  ISETP.GE.U32.AND P0, PT, R13, UR9, PT ;  /* 0x000000090d007c0c */ /* 0x002fc8000bf06070 */
[----:B------:R-:W-:-:S13]  /*0080*/  ISETP.GE.U32.OR P0, PT, R0, UR8, P0 ;  /* 0x0000000800007c0c */ /* 0x000fda0008706470 */
[----:B------:R-:W-:Y:S05]  /*0090*/  @P0 EXIT ;  /* 0x000000000000094d */ /* 0x000fea0003800000 */
[----:B------:R-:W0:Y:S01]  /*00a0*/  LDC.64 R2, c[0x0][0x380] ;  /* 0x0000e000ff027b82 */ /* 0x000e220000000a00 */
[----:B------:R-:W1:Y:S01]  /*00b0*/  LDCU.64 UR4, c[0x0][0x358] ;  /* 0x00006b00ff0477ac */ /* 0x000e620008000a00 */
[----:B------:R-:W-:Y:S01]  /*00c0*/  IMAD R5, R13, UR8, R0 ;  /* 0x000000080d057c24 */ /* 0x000fe2000f8e0200 */
[----:B------:R-:W2:Y:S05]  /*00d0*/  LDCU UR7, c[0x0][0x398] ;  /* 0x00007300ff0777ac */ /* 0x000eaa0008000800 */
[----:B------:R-:W3:Y:S01]  /*00e0*/  LDC.64 R6, c[0x0][0x380] ;  /* 0x0000e000ff067b82 */ /* 0x000ee20000000a00 */
[----:B0-----:R-:W-:-:S05]  /*00f0*/  IMAD.WIDE.U32 R2, R5, 0x4, R2 ;  /* 0x0000000405027825 */ /* 0x001fca00078e0002 */
[----:B-1----:R-:W2:Y:S02]  /*0100*/  LDG.E R4, desc[UR4][R2.64] ;  /* 0x0000000402047981 */ /* 0x002ea4000c1e1900 */
[----:B--2---:R-:W-:Y:S01]  /*0110*/  ISETP.NE.AND P0, PT, R4, UR7, PT ;  /* 0x0000000704007c0c */ /* 0x004fe2000bf05270 */
[----:B------:R-:W0:Y:S03]  /*0120*/  LDCU UR7, c[0x0][0x390] ;  /* 0x00007200ff0777ac */ /* 0x000e260008000800 */
[----:B------:R-:W-:Y:S02]  /*0130*/  SEL R5, RZ, 0x1, P0 ;  /* 0x00000001ff057807 */ /* 0x000fe40000000000 */
[----:B------:R-:W-:-:S03]  /*0140*/  ISETP.GE.U32.AND P0, PT, R8, 0x2, PT ;  /* 0x000000020800780c */ /* 0x000fc60003f06070 */
[----:B------:R1:W-:Y:S01]  /*0150*/  STG.E desc[UR4][R2.64], R5 ;  /* 0x0000000502007986 */ /* 0x0003e2000c101904 */
[----:B------:R-:W-:Y:S09]  /*0160*/  BAR.SYNC.DEFER_BLOCKING 0x0 ;  /* 0x0000000000007b1d */ /* 0x000ff20000010000 */
[----:B0--3--:R-:W-:Y:S05]  /*0170*/  @!P0 BRA `(.L_x_0) ;  /* 0x0000000000448947 */ /* 0x009fea0003800000 */
.L_x_3:
[----:B------:R-:W-:Y:S01]  /*0180*/  SHF.R.U32.HI R10, RZ, 0x1, R8 ;  /* 0x00000001ff0a7819 */ /* 0x000fe20000011608 */
[----:B------:R-:W-:Y:S04]  /*0190*/  BSSY.RECONVERGENT B0, `(.L_x_1) ;  /* 0x000000b000007945 */ /* 0x000fe80003800200 */
[----:B------:R-:W-:-:S05]  /*01a0*/  IMAD.IADD R4, R0, 0x1, R10 ;  /* 0x0000000100047824 */ /* 0x000fca00078e020a */
[----:B------:R-:W-:-:S04]  /*01b0*/  ISETP.GE.U32.AND P0, PT, R4, UR7, PT ;  /* 0x0000000704007c0c */ /* 0x000fc8000bf06070 */
[----:B------:R-:W-:-:S13]  /*01c0*/  ISETP.GE.U32.OR P0, PT, R11, R10, P0 ;  /* 0x0000000a0b00720c */ /* 0x000fda0000706470 */
[----:B0-----:R-:W-:Y:S05]  /*01d0*/  @P0 BRA `(.L_x_2) ;  /* 0x0000000000180947 */ /* 0x001fea0003800000 */
[----:B-1----:R-:W-:Y:S01]  /*01e0*/  IMAD R5, R13, UR7, R4 ;  /* 0x000000070d057c24 */ /* 0x002fe2000f8e0204 */
[----:B------:R-:W2:Y:S03]  /*01f0*/  LDG.E R9, desc[UR4][R2.64] ;  /* 0x0000000402097981 */ /* 0x000ea6000c1e1900 */
[----:B------:R-:W-:-:S06]  /*0200*/  IMAD.WIDE.U32 R4, R5, 0x4, R6 ;  /* 0x0000000405047825 */ /* 0x000fcc00078e0006 */
[----:B------:R-:W2:Y:S02]  /*0210*/  LDG.E R4, desc[UR4][R4.64] ;  /* 0x0000000404047981 */ /* 0x000ea4000c1e1900 */
[----:B--2---:R-:W-:-:S05]  /*0220*/  IMAD.IADD R9, R4, 0x1, R9 ;  /* 0x0000000104097824 */ /* 0x004fca00078e0209 */
[----:B------:R0:W-:Y:S02]  /*0230*/  STG.E desc[UR4][R2.64], R9 ;  /* 0x0000000902007986 */ /* 0x0001e4000c101904 */
.L_x_2:
[----:B------:R-:W-:Y:S05]  /*0240*/  BSYNC.RECONVERGENT B0 ;  /* 0x0000000000007941 */ /* 0x000fea0003800200 */
.L_x_1:
[----:B------:R-:W-:Y:S01]  /*0250*/  BAR.SYNC.DEFER_BLOCKING 0x0 ;  /* 0x0000000000007b1d */ /* 0x000fe20000010000 */
[----:B------:R-:W-:Y:S01]  /*0260*/  ISETP.GT.U32.AND P0, PT, R8, 0x3, PT ;  /* 0x000000030800780c */ /* 0x000fe20003f04070 */
[----:B------:R-:W-:-:S12]  /*0270*/  IMAD.MOV.U32 R8, RZ, RZ, R10 ;  /* 0x000000ffff087224 */ /* 0x000fd800078e000a */
[----:B------:R-:W-:Y:S05]  /*0280*/  @P0 BRA `(.L_x_3) ;  /* 0xfffffffc00bc0947 */ /* 0x000fea000383ffff */
.L_x_0:
[----:B------:R-:W-:-:S13]  /*0290*/  ISETP.NE.AND P0, PT, R11, RZ, PT ;  /* 0x000000ff0b00720c */ /* 0x000fda0003f05270 */
[----:B------:R-:W-:Y:S05]  /*02a0*/  @P0 EXIT ;  /* 0x000000000000094d */ /* 0x000fea0003800000 */
[----:B01----:R-:W2:Y:S01]  /*02b0*/  LDG.E R3, desc[UR4][R2.64] ;  /* 0x0000000402037981 */ /* 0x003ea2000c1e1900 */
[----:B------:R-:W0:Y:S08]  /*02c0*/  LDC R0, c[0x0][0x370] ;  /* 0x0000dc00ff007b82 */ /* 0x000e300000000800 */
[----:B------:R-:W1:Y:S01]  /*02d0*/  LDC.64 R4, c[0x0][0x388] ;  /* 0x0000e200ff047b82 */ /* 0x000e620000000a00 */
[----:B0-----:R-:W-:-:S04]  /*02e0*/  IMAD R7, R13, R0, UR6 ;  /* 0x000000060d077e24 */ /* 0x001fc8000f8e0200 */
[----:B-1----:R-:W-:-:S05]  /*02f0*/  IMAD.WIDE.U32 R4, R7, 0x4, R4 ;  /* 0x0000000407047825 */ /* 0x002fca00078e0004 */
[----:B--2---:R-:W-:Y:S01]  /*0300*/  STG.E desc[UR4][R4.64], R3 ;  /* 0x0000000304007986 */ /* 0x004fe2000c101904 */
[----:B------:R-:W-:Y:S05]  /*0310*/  EXIT ;  /* 0x000000000000794d */ /* 0x000fea0003800000 */
.L_x_4:
[----:B------:R-:W-:-:S00]  /*0320*/  BRA `(.L_x_4) ;  /* 0xfffffffc00fc7947 */ /* 0x000fc0000383ffff */
[----:B------:R-:W-:-:S00]  /*0330*/  NOP ;  /* 0x0000000000007918 */ /* 0x000fc00000000000 */
        /* <DEDUP_REMOVED lines=12> */
.L_x_5:


//--------------------- .nv.shared.reserved.0     --------------------------
	.section	.nv.shared.reserved.0,"aw",@nobits
	.weak		__nv_reservedSMEM_offset_0_alias
	.size		__nv_reservedSMEM_offset_0_alias, 0, 64
	.other		__nv_reservedSMEM_offset_0_alias,@"STO_CUDA_RESERVED_SHARED STV_DEFAULT"
__nv_reservedSMEM_offset_0_alias:
	.zero		0
	.zero		64


//--------------------- .nv.constant0._Z20sumArrayElementK2D1DPiS_jji --------------------------
	.section	.nv.constant0._Z20sumArrayElementK2D1DPiS_jji,"a",@progbits
	.sectionflags	@""
	.align	4
.nv.constant0._Z20sumArrayElementK2D1DPiS_jji:
	.zero		924


//--------------------- SYMBOLS --------------------------

	.type		.nv.reservedSmem.offset0,@object
	.size		.nv.reservedSmem.offset0,0x4
